	.headerflags	@"EF_CUDA_TEXMODE_UNIFIED EF_CUDA_64BIT_ADDRESS EF_CUDA_ACCELERATORS EF_CUDA_SM90 EF_CUDA_VIRTUAL_SM(EF_CUDA_SM90)"
	.elftype	@"ET_EXEC"


//--------------------- .nv.info                  --------------------------
	.section	.nv.info,"",@"SHT_CUDA_INFO"
	.align	4


	//----- nvinfo : EIATTR_REGCOUNT
	.align		4
        /*0000*/ 	.byte	0x04, 0x2f
        /*0002*/ 	.short	(.L_1 - .L_0)
	.align		4
.L_0:
        /*0004*/ 	.word	index@(triton_poi_fused_11)
        /*0008*/ 	.word	0x0000001e


	//----- nvinfo : EIATTR_MIN_STACK_SIZE
	.align		4
.L_1:
        /*000c*/ 	.byte	0x04, 0x12
        /*000e*/ 	.short	(.L_3 - .L_2)
	.align		4
.L_2:
        /*0010*/ 	.word	index@(triton_poi_fused_11)
        /*0014*/ 	.word	0x00000000


	//----- nvinfo : EIATTR_FRAME_SIZE
	.align		4
.L_3:
        /*0018*/ 	.byte	0x04, 0x11
        /*001a*/ 	.short	(.L_5 - .L_4)
	.align		4
.L_4:
        /*001c*/ 	.word	index@(triton_poi_fused_11)
        /*0020*/ 	.word	0x00000000


	//----- nvinfo : EIATTR_MIN_STACK_SIZE
	.align		4
.L_5:
        /*0024*/ 	.byte	0x04, 0x12
        /*0026*/ 	.short	(.L_7 - .L_6)
	.align		4
.L_6:
        /*0028*/ 	.word	index@(triton_poi_fused_11)
        /*002c*/ 	.word	0x00000000
.L_7:


//--------------------- .nv.info.triton_poi_fused_11 --------------------------
	.section	.nv.info.triton_poi_fused_11,"",@"SHT_CUDA_INFO"
	.sectionflags	@""
	.align	4


	//----- nvinfo : EIATTR_CUDA_API_VERSION
	.align		4
        /*0000*/ 	.byte	0x04, 0x37
        /*0002*/ 	.short	(.L_9 - .L_8)
.L_8:
        /*0004*/ 	.word	0x0000007c


	//----- nvinfo : EIATTR_KPARAM_INFO
	.align		4
.L_9:
        /*0008*/ 	.byte	0x04, 0x17
        /*000a*/ 	.short	(.L_11 - .L_10)
.L_10:
        /*000c*/ 	.word	0x00000000
        /*0010*/ 	.short	0x0003
        /*0012*/ 	.short	0x0014
        /*0014*/ 	.byte	0x00, 0xf0, 0x11, 0x00


	//----- nvinfo : EIATTR_KPARAM_INFO
	.align		4
.L_11:
        /*0018*/ 	.byte	0x04, 0x17
        /*001a*/ 	.short	(.L_13 - .L_12)
.L_12:
        /*001c*/ 	.word	0x00000000
        /*0020*/ 	.short	0x0002
        /*0022*/ 	.short	0x0010
        /*0024*/ 	.byte	0x00, 0xf0, 0x11, 0x00


	//----- nvinfo : EIATTR_KPARAM_INFO
	.align		4
.L_13:
        /*0028*/ 	.byte	0x04, 0x17
        /*002a*/ 	.short	(.L_15 - .L_14)
.L_14:
        /*002c*/ 	.word	0x00000000
        /*0030*/ 	.short	0x0001
        /*0032*/ 	.short	0x0008
        /*0034*/ 	.byte	0x00, 0xf4, 0x21, 0x00


	//----- nvinfo : EIATTR_KPARAM_INFO
	.align		4
.L_15:
        /*0038*/ 	.byte	0x04, 0x17
        /*003a*/ 	.short	(.L_17 - .L_16)
.L_16:
        /*003c*/ 	.word	0x00000000
        /*0040*/ 	.short	0x0000
        /*0042*/ 	.short	0x0000
        /*0044*/ 	.byte	0x00, 0xf4, 0x21, 0x00


	//----- nvinfo : EIATTR_SPARSE_MMA_MASK
	.align		4
.L_17:
        /*0048*/ 	.byte	0x03, 0x50
        /*004a*/ 	.short	0x0000


	//----- nvinfo : EIATTR_MAXREG_COUNT
	.align		4
        /*004c*/ 	.byte	0x03, 0x1b
        /*004e*/ 	.short	0x00ff


	//----- nvinfo : EIATTR_EXIT_INSTR_OFFSETS
	.align		4
        /*0050*/ 	.byte	0x04, 0x1c
        /*0052*/ 	.short	(.L_19 - .L_18)


	//   ....[0]....
.L_18:
        /*0054*/ 	.word	0x00000680


	//   ....[1]....
        /*0058*/ 	.word	0x000006d0


	//----- nvinfo : EIATTR_REQNTID
	.align		4
.L_19:
        /*005c*/ 	.byte	0x04, 0x10
        /*005e*/ 	.short	(.L_21 - .L_20)
.L_20:
        /*0060*/ 	.word	0x00000080
        /*0064*/ 	.word	0x00000001
        /*0068*/ 	.word	0x00000001


	//----- nvinfo : EIATTR_CBANK_PARAM_SIZE
	.align		4
.L_21:
        /*006c*/ 	.byte	0x03, 0x19
        /*006e*/ 	.short	0x0018


	//----- nvinfo : EIATTR_PARAM_CBANK
	.align		4
        /*0070*/ 	.byte	0x04, 0x0a
        /*0072*/ 	.short	(.L_23 - .L_22)
	.align		4
.L_22:
        /*0074*/ 	.word	index@(.nv.constant0.triton_poi_fused_11)
        /*0078*/ 	.short	0x0210
        /*007a*/ 	.short	0x0018


	//----- nvinfo : EIATTR_SW_WAR
	.align		4
.L_23:
        /*007c*/ 	.byte	0x04, 0x36
        /*007e*/ 	.short	(.L_25 - .L_24)
.L_24:
        /*0080*/ 	.word	0x00000008
.L_25:


//--------------------- .nv.callgraph             --------------------------
	.section	.nv.callgraph,"",@"SHT_CUDA_CALLGRAPH"
	.align	4
	.sectionentsize	8
	.align		4
        /*0000*/ 	.word	0x00000000
	.align		4
        /*0004*/ 	.word	0xffffffff
	.align		4
        /*0008*/ 	.word	0x00000000
	.align		4
        /*000c*/ 	.word	0xfffffffe
	.align		4
        /*0010*/ 	.word	0x00000000
	.align		4
        /*0014*/ 	.word	0xfffffffd
	.align		4
        /*0018*/ 	.word	0x00000000
	.align		4
        /*001c*/ 	.word	0xfffffffc


//--------------------- .text.triton_poi_fused_11 --------------------------
	.section	.text.triton_poi_fused_11,"ax",@progbits
	.sectionflags	@"SHF_BARRIERS=1"
	.align	128
        .global         triton_poi_fused_11
        .type           triton_poi_fused_11,@function
        .size           triton_poi_fused_11,(.L_x_1 - triton_poi_fused_11)
        .other          triton_poi_fused_11,@"STO_CUDA_ENTRY STV_DEFAULT"
triton_poi_fused_11:
.text.triton_poi_fused_11:
[----:B------:R-:W0:Y:S01]  /*0000*/  LDC R1, c[0x0][0x28] ;  /* 0x00000a00ff017b82 */ /* 0x000e220000000800 */
[----:B------:R-:W1:Y:S07]  /*0010*/  S2R R15, SR_CTAID.X ;  /* 0x00000000000f7919 */ /* 0x000e6e0000002500 */
[----:B------:R-:W2:Y:S01]  /*0020*/  LDC.64 R16, c[0x0][0x210] ;  /* 0x00008400ff107b82 */ /* 0x000ea20000000a00 */
[----:B------:R-:W-:Y:S01]  /*0030*/  IMAD.MOV.U32 R14, RZ, RZ, RZ ;  /* 0x000000ffff0e7224 */ /* 0x000fe200078e00ff */
[----:B------:R-:W-:Y:S01]  /*0040*/  ULDC.64 UR6, c[0x0][0x208] ;  /* 0x0000820000067ab9 */ /* 0x000fe20000000a00 */
[----:B------:R-:W3:Y:S01]  /*0050*/  S2R R18, SR_TID.X ;  /* 0x0000000000127919 */ /* 0x000ee20000002100 */
[----:B------:R-:W4:Y:S01]  /*0060*/  S2R R19, SR_CTAID.Y ;  /* 0x0000000000137919 */ /* 0x000f220000002600 */
[----:B-1----:R-:W-:Y:S01]  /*0070*/  IMAD.SHL.U32 R15, R15, 0x10, RZ ;  /* 0x000000100f0f7824 */ /* 0x002fe200078e00ff */
[----:B---3--:R-:W-:-:S04]  /*0080*/  SHF.R.U32.HI R0, RZ, 0x4, R18 ;  /* 0x00000004ff007819 */ /* 0x008fc80000011612 */
[----:B------:R-:W-:Y:S01]  /*0090*/  LOP3.LUT R4, R15, 0xf, R18, 0xf8, !PT ;  /* 0x0000000f0f047812 */ /* 0x000fe200078ef812 */
[----:B----4-:R-:W-:Y:S01]  /*00a0*/  IMAD.SHL.U32 R19, R19, 0x40, RZ ;  /* 0x0000004013137824 */ /* 0x010fe200078e00ff */
[----:B------:R-:W-:Y:S02]  /*00b0*/  SGXT.U32 R0, R0, 0x3 ;  /* 0x000000030000781a */ /* 0x000fe40000000000 */
[----:B------:R-:W-:Y:S02]  /*00c0*/  ISETP.GE.AND P0, PT, R4, 0x9, PT ;  /* 0x000000090400780c */ /* 0x000fe40003f06270 */
[----:B------:R-:W-:Y:S02]  /*00d0*/  LOP3.LUT R3, R19, 0x8, R0, 0xfe, !PT ;  /* 0x0000000813037812 */ /* 0x000fe400078efe00 */
[----:B------:R-:W-:Y:S02]  /*00e0*/  LOP3.LUT R2, R19, R0, RZ, 0xfc, !PT ;  /* 0x0000000013027212 */ /* 0x000fe400078efcff */
[C---:B------:R-:W-:Y:S01]  /*00f0*/  ISETP.LT.AND P2, PT, R3.reuse, 0x4e00, !P0 ;  /* 0x00004e000300780c */ /* 0x040fe20004741270 */
[--C-:B------:R-:W-:Y:S01]  /*0100*/  IMAD R3, R3, 0x9, R4.reuse ;  /* 0x0000000903037824 */ /* 0x100fe200078e0204 */
[----:B------:R-:W-:Y:S01]  /*0110*/  LOP3.LUT R6, R19, 0x10, R0, 0xfe, !PT ;  /* 0x0000001013067812 */ /* 0x000fe200078efe00 */
[----:B------:R-:W-:Y:S01]  /*0120*/  IMAD R5, R2, 0x9, R4 ;  /* 0x0000000902057824 */ /* 0x000fe200078e0204 */
[----:B------:R-:W-:-:S02]  /*0130*/  LOP3.LUT R7, R19, 0x18, R0, 0xfe, !PT ;  /* 0x0000001813077812 */ /* 0x000fc400078efe00 */
[----:B------:R-:W-:Y:S01]  /*0140*/  ISETP.LT.AND P1, PT, R2, 0x4e00, !P0 ;  /* 0x00004e000200780c */ /* 0x000fe20004721270 */
[----:B--2---:R-:W-:Y:S01]  /*0150*/  IMAD.WIDE R2, R3, 0x4, R16 ;  /* 0x0000000403027825 */ /* 0x004fe200078e0210 */
[----:B------:R-:W-:Y:S02]  /*0160*/  ISETP.LT.AND P6, PT, R6, 0x4e00, !P0 ;  /* 0x00004e000600780c */ /* 0x000fe400047c1270 */
[----:B------:R-:W-:Y:S02]  /*0170*/  LOP3.LUT R8, R19, 0x20, R0, 0xfe, !PT ;  /* 0x0000002013087812 */ /* 0x000fe400078efe00 */
[----:B------:R-:W-:Y:S01]  /*0180*/  ISETP.LT.AND P5, PT, R7, 0x4e00, !P0 ;  /* 0x00004e000700780c */ /* 0x000fe200047a1270 */
[----:B------:R1:W2:Y:S01]  /*0190*/  @P2 LDG.E.EL R14, desc[UR6][R2.64] ;  /* 0x00000006020e2981 */ /* 0x0002a2000c2e1900 */
[----:B------:R-:W-:Y:S02]  /*01a0*/  LOP3.LUT R4, R19, 0x28, R0, 0xfe, !PT ;  /* 0x0000002813047812 */ /* 0x000fe400078efe00 */
[----:B------:R-:W-:-:S02]  /*01b0*/  LOP3.LUT R6, R19, 0x30, R0, 0xfe, !PT ;  /* 0x0000003013067812 */ /* 0x000fc400078efe00 */
[----:B------:R-:W-:Y:S02]  /*01c0*/  LOP3.LUT R7, R19, 0x38, R0, 0xfe, !PT ;  /* 0x0000003813077812 */ /* 0x000fe400078efe00 */
[----:B------:R-:W-:Y:S02]  /*01d0*/  ISETP.LT.AND P4, PT, R8, 0x4e00, !P0 ;  /* 0x00004e000800780c */ /* 0x000fe40004781270 */
[----:B------:R-:W-:Y:S02]  /*01e0*/  ISETP.LT.AND P3, PT, R4, 0x4e00, !P0 ;  /* 0x00004e000400780c */ /* 0x000fe40004761270 */
[----:B------:R-:W-:Y:S02]  /*01f0*/  ISETP.LT.AND P2, PT, R6, 0x4e00, !P0 ;  /* 0x00004e000600780c */ /* 0x000fe40004741270 */
[----:B------:R-:W-:Y:S01]  /*0200*/  ISETP.LT.AND P0, PT, R7, 0x4e00, !P0 ;  /* 0x00004e000700780c */ /* 0x000fe20004701270 */
[C---:B------:R-:W-:Y:S02]  /*0210*/  VIADD R7, R5.reuse, 0x90 ;  /* 0x0000009005077836 */ /* 0x040fe40000000000 */
[----:B------:R-:W-:-:S02]  /*0220*/  VIADD R9, R5, 0xd8 ;  /* 0x000000d805097836 */ /* 0x000fc40000000000 */
[C---:B------:R-:W-:Y:S02]  /*0230*/  VIADD R11, R5.reuse, 0x120 ;  /* 0x00000120050b7836 */ /* 0x040fe40000000000 */
[C---:B------:R-:W-:Y:S02]  /*0240*/  VIADD R13, R5.reuse, 0x168 ;  /* 0x00000168050d7836 */ /* 0x040fe40000000000 */
[C---:B------:R-:W-:Y:S02]  /*0250*/  VIADD R23, R5.reuse, 0x1b0 ;  /* 0x000001b005177836 */ /* 0x040fe40000000000 */
[C---:B------:R-:W-:Y:S02]  /*0260*/  VIADD R25, R5.reuse, 0x1f8 ;  /* 0x000001f805197836 */ /* 0x040fe40000000000 */
[----:B-1----:R-:W-:-:S04]  /*0270*/  IMAD.WIDE R2, R5, 0x4, R16 ;  /* 0x0000000405027825 */ /* 0x002fc800078e0210 */
[----:B------:R-:W-:-:S04]  /*0280*/  IMAD.WIDE R4, R7, 0x4, R16 ;  /* 0x0000000407047825 */ /* 0x000fc800078e0210 */
[----:B------:R-:W-:-:S04]  /*0290*/  IMAD.WIDE R6, R9, 0x4, R16 ;  /* 0x0000000409067825 */ /* 0x000fc800078e0210 */
[----:B------:R-:W-:Y:S01]  /*02a0*/  IMAD.WIDE R8, R11, 0x4, R16 ;  /* 0x000000040b087825 */ /* 0x000fe200078e0210 */
[----:B------:R-:W-:-:S03]  /*02b0*/  CS2R R20, SRZ ;  /* 0x0000000000147805 */ /* 0x000fc6000001ff00 */
[----:B------:R-:W-:-:S03]  /*02c0*/  IMAD.WIDE R10, R13, 0x4, R16 ;  /* 0x000000040d0a7825 */ /* 0x000fc600078e0210 */
[----:B------:R1:W3:Y:S01]  /*02d0*/  @P6 LDG.E.EL R20, desc[UR6][R4.64] ;  /* 0x0000000604146981 */ /* 0x0002e2000c2e1900 */
[--C-:B------:R-:W-:Y:S01]  /*02e0*/  IMAD.WIDE R12, R23, 0x4, R16.reuse ;  /* 0x00000004170c7825 */ /* 0x100fe200078e0210 */
[----:B------:R-:W-:Y:S02]  /*02f0*/  CS2R R22, SRZ ;  /* 0x0000000000167805 */ /* 0x000fe4000001ff00 */
[----:B------:R-:W4:Y:S01]  /*0300*/  @P5 LDG.E.EL R21, desc[UR6][R6.64] ;  /* 0x0000000606155981 */ /* 0x000f22000c2e1900 */
[----:B------:R-:W-:Y:S01]  /*0310*/  IMAD.WIDE R16, R25, 0x4, R16 ;  /* 0x0000000419107825 */ /* 0x000fe200078e0210 */
[----:B------:R-:W-:Y:S02]  /*0320*/  CS2R R24, SRZ ;  /* 0x0000000000187805 */ /* 0x000fe4000001ff00 */
[----:B------:R-:W5:Y:S01]  /*0330*/  @P4 LDG.E.EL R22, desc[UR6][R8.64] ;  /* 0x0000000608164981 */ /* 0x000f62000c2e1900 */
[----:B------:R-:W-:-:S03]  /*0340*/  IMAD.MOV.U32 R26, RZ, RZ, RZ ;  /* 0x000000ffff1a7224 */ /* 0x000fc600078e00ff */
[----:B------:R-:W5:Y:S04]  /*0350*/  @P3 LDG.E.EL R24, desc[UR6][R10.64] ;  /* 0x000000060a183981 */ /* 0x000f68000c2e1900 */
[----:B------:R1:W5:Y:S04]  /*0360*/  @P2 LDG.E.EL R23, desc[UR6][R12.64] ;  /* 0x000000060c172981 */ /* 0x000368000c2e1900 */
[----:B------:R1:W5:Y:S04]  /*0370*/  @P1 LDG.E.EL R25, desc[UR6][R2.64] ;  /* 0x0000000602191981 */ /* 0x000368000c2e1900 */
[----:B------:R-:W5:Y:S01]  /*0380*/  @P0 LDG.E.EL R26, desc[UR6][R16.64] ;  /* 0x00000006101a0981 */ /* 0x000f62000c2e1900 */
[----:B------:R-:W1:Y:S01]  /*0390*/  S2R R27, SR_TID.X ;  /* 0x00000000001b7919 */ /* 0x000e620000002100 */
[----:B------:R-:W1:Y:S01]  /*03a0*/  S2UR UR5, SR_CgaCtaId ;  /* 0x00000000000579c3 */ /* 0x000e620000008800 */
[----:B------:R-:W-:-:S02]  /*03b0*/  UMOV UR4, 0x400 ;  /* 0x0000040000047882 */ /* 0x000fc40000000000 */
[----:B01----:R-:W-:Y:S01]  /*03c0*/  UPRMT UR4, UR5, 0x654, UR4 ;  /* 0x0000065405047896 */ /* 0x003fe20008000004 */
[----:B------:R-:W-:Y:S01]  /*03d0*/  IMAD.SHL.U32 R4, R27, 0x40, RZ ;  /* 0x000000401b047824 */ /* 0x000fe200078e00ff */
[----:B------:R-:W-:-:S04]  /*03e0*/  SHF.R.U32.HI R5, RZ, 0x4, R27 ;  /* 0x00000004ff057819 */ /* 0x000fc8000001161b */
[----:B------:R-:W-:Y:S02]  /*03f0*/  SGXT.U32 R5, R5, 0x3 ;  /* 0x000000030505781a */ /* 0x000fe40000000000 */
[----:B------:R-:W-:-:S04]  /*0400*/  LOP3.LUT R4, R4, 0x3c0, RZ, 0xc0, !PT ;  /* 0x000003c004047812 */ /* 0x000fc800078ec0ff */
[C---:B------:R-:W-:Y:S02]  /*0410*/  LOP3.LUT R5, R4.reuse, R5, RZ, 0xfc, !PT ;  /* 0x0000000504057212 */ /* 0x040fe400078efcff */
[----:B------:R-:W-:-:S05]  /*0420*/  LEA.HI R4, R4, UR4, RZ, 0x1e ;  /* 0x0000000404047c11 */ /* 0x000fca000f8ff0ff */
[----:B------:R-:W-:Y:S01]  /*0430*/  IMAD R13, R5, 0x4, R4 ;  /* 0x00000004050d7824 */ /* 0x000fe200078e0204 */
[C---:B------:R-:W-:Y:S01]  /*0440*/  LOP3.LUT R2, R27.reuse, 0x70, RZ, 0xc0, !PT ;  /* 0x000000701b027812 */ /* 0x040fe200078ec0ff */
[----:B------:R-:W-:-:S04]  /*0450*/  IMAD.SHL.U32 R8, R27, 0x4, RZ ;  /* 0x000000041b087824 */ /* 0x000fc800078e00ff */
[----:B------:R-:W-:Y:S01]  /*0460*/  VIADD R3, R2, UR4 ;  /* 0x0000000402037c36 */ /* 0x000fe20008000000 */
[----:B------:R-:W-:-:S05]  /*0470*/  LOP3.LUT R8, R8, 0x1fc, RZ, 0xc0, !PT ;  /* 0x000001fc08087812 */ /* 0x000fca00078ec0ff */
[----:B------:R-:W-:Y:S02]  /*0480*/  IMAD R4, R8, 0x4, R3 ;  /* 0x0000000408047824 */ /* 0x000fe400078e0203 */
[----:B------:R-:W-:Y:S01]  /*0490*/  IMAD.SHL.U32 R18, R18, 0x4, RZ ;  /* 0x0000000412127824 */ /* 0x000fe200078e00ff */
[----:B------:R-:W0:Y:S04]  /*04a0*/  LDC.64 R2, c[0x0][0x218] ;  /* 0x00008600ff027b82 */ /* 0x000e280000000a00 */
[----:B------:R-:W-:-:S05]  /*04b0*/  LOP3.LUT R18, R19, 0x3c, R18, 0xf8, !PT ;  /* 0x0000003c13127812 */ /* 0x000fca00078ef812 */
[----:B------:R-:W-:-:S05]  /*04c0*/  IMAD.HI R9, R18, 0x2aaaaaab, RZ ;  /* 0x2aaaaaab12097827 */ /* 0x000fca00078e02ff */
[----:B------:R-:W-:-:S04]  /*04d0*/  SHF.R.U32.HI R10, RZ, 0x1f, R9 ;  /* 0x0000001fff0a7819 */ /* 0x000fc80000011609 */
[----:B------:R-:W-:Y:S02]  /*04e0*/  LEA.HI.SX32 R11, R9, R10, 0x1c ;  /* 0x0000000a090b7211 */ /* 0x000fe400078fe2ff */
[----:B------:R-:W-:Y:S02]  /*04f0*/  LOP3.LUT R10, R8, 0x200, RZ, 0xfc, !PT ;  /* 0x00000200080a7812 */ /* 0x000fe400078efcff */
[----:B------:R-:W-:Y:S01]  /*0500*/  ISETP.GE.AND P0, PT, R18, 0x4e00, PT ;  /* 0x00004e001200780c */ /* 0x000fe20003f06270 */
[----:B------:R-:W-:Y:S01]  /*0510*/  IMAD R18, R11, -0x60, R18 ;  /* 0xffffffa00b127824 */ /* 0x000fe200078e0212 */
[----:B------:R-:W-:Y:S02]  /*0520*/  LOP3.LUT R9, R15, R0, RZ, 0xfc, !PT ;  /* 0x000000000f097212 */ /* 0x000fe400078efcff */
[----:B------:R-:W-:Y:S02]  /*0530*/  LOP3.LUT R0, R15, 0x8, R0, 0xfe, !PT ;  /* 0x000000080f007812 */ /* 0x000fe400078efe00 */
[----:B------:R-:W-:Y:S01]  /*0540*/  SHF.R.U32.HI R10, RZ, 0x2, R10 ;  /* 0x00000002ff0a7819 */ /* 0x000fe2000001160a */
[----:B------:R-:W-:Y:S01]  /*0550*/  IMAD R18, R11, 0x360, R18 ;  /* 0x000003600b127824 */ /* 0x000fe200078e0212 */
[----:B------:R-:W-:-:S02]  /*0560*/  ISETP.LT.AND P1, PT, R9, 0x9, !P0 ;  /* 0x000000090900780c */ /* 0x000fc40004721270 */
[----:B------:R-:W-:Y:S02]  /*0570*/  ISETP.LT.AND P0, PT, R0, 0x9, !P0 ;  /* 0x000000090000780c */ /* 0x000fe40004701270 */
[----:B------:R-:W-:Y:S01]  /*0580*/  LOP3.LUT R10, R10, 0xf0, RZ, 0xc0, !PT ;  /* 0x000000f00a0a7812 */ /* 0x000fe200078ec0ff */
[----:B------:R-:W-:-:S04]  /*0590*/  IMAD R11, R9, 0x60, R18 ;  /* 0x00000060090b7824 */ /* 0x000fc800078e0212 */
[----:B------:R-:W-:Y:S02]  /*05a0*/  VIADD R9, R10, UR4 ;  /* 0x000000040a097c36 */ /* 0x000fe40008000000 */
[----:B0-----:R-:W-:-:S04]  /*05b0*/  IMAD.WIDE R10, R11, 0x4, R2 ;  /* 0x000000040b0a7825 */ /* 0x001fc800078e0202 */
[----:B------:R-:W-:Y:S01]  /*05c0*/  IMAD R9, R8, 0x4, R9 ;  /* 0x0000000408097824 */ /* 0x000fe200078e0209 */
[----:B--2---:R-:W-:Y:S04]  /*05d0*/  STS [R13+0x20], R14 ;  /* 0x0000200e0d007388 */ /* 0x004fe80000000800 */
[----:B---3--:R-:W-:Y:S04]  /*05e0*/  STS [R13+0x40], R20 ;  /* 0x000040140d007388 */ /* 0x008fe80000000800 */
[----:B----4-:R-:W-:Y:S04]  /*05f0*/  STS [R13+0x60], R21 ;  /* 0x000060150d007388 */ /* 0x010fe80000000800 */
[----:B-----5:R-:W-:Y:S04]  /*0600*/  STS [R13+0x80], R22 ;  /* 0x000080160d007388 */ /* 0x020fe80000000800 */
[----:B------:R-:W-:Y:S04]  /*0610*/  STS [R13+0xa0], R24 ;  /* 0x0000a0180d007388 */ /* 0x000fe80000000800 */
[----:B------:R-:W-:Y:S04]  /*0620*/  STS [R13+0xc0], R23 ;  /* 0x0000c0170d007388 */ /* 0x000fe80000000800 */
[----:B------:R-:W-:Y:S04]  /*0630*/  STS [R13], R25 ;  /* 0x000000190d007388 */ /* 0x000fe80000000800 */
[----:B------:R-:W-:Y:S01]  /*0640*/  STS [R13+0xe0], R26 ;  /* 0x0000e01a0d007388 */ /* 0x000fe20000000800 */
[----:B------:R-:W-:Y:S06]  /*0650*/  BAR.SYNC.DEFER_BLOCKING 0x0 ;  /* 0x0000000000007b1d */ /* 0x000fec0000010000 */
[----:B------:R-:W0:Y:S04]  /*0660*/  LDS.128 R4, [R4] ;  /* 0x0000000004047984 */ /* 0x000e280000000c00 */
[----:B0-----:R0:W-:Y:S02]  /*0670*/  @P1 STG.E.128 desc[UR6][R10.64], R4 ;  /* 0x000000040a001986 */ /* 0x0011e4000c101d06 */
[----:B0-----:R-:W-:Y:S05]  /*0680*/  @!P0 EXIT ;  /* 0x000000000000894d */ /* 0x001fea0003800000 */
[----:B0-----:R-:W0:Y:S01]  /*0690*/  LDS.128 R8, [R9+0x800] ;  /* 0x0008000009087984 */ /* 0x001e220000000c00 */
[----:B------:R-:W-:-:S04]  /*06a0*/  IMAD R5, R0, 0x60, R18 ;  /* 0x0000006000057824 */ /* 0x000fc800078e0212 */
[----:B------:R-:W-:-:S05]  /*06b0*/  IMAD.WIDE R2, R5, 0x4, R2 ;  /* 0x0000000405027825 */ /* 0x000fca00078e0202 */
[----:B0-----:R-:W-:Y:S01]  /*06c0*/  STG.E.128 desc[UR6][R2.64], R8 ;  /* 0x0000000802007986 */ /* 0x001fe2000c101d06 */
[----:B------:R-:W-:Y:S05]  /*06d0*/  EXIT ;  /* 0x000000000000794d */ /* 0x000fea0003800000 */
.L_x_0:
[----:B------:R-:W-:-:S00]  /*06e0*/  BRA `(.L_x_0) ;  /* 0xfffffffc00fc7947 */ /* 0x000fc0000383ffff */
[----:B------:R-:W-:-:S00]  /*06f0*/  NOP ;  /* 0x0000000000007918 */ /* 0x000fc00000000000 */
        /* <DEDUP_REMOVED lines=8> */
.L_x_1:


//--------------------- .nv.shared.triton_poi_fused_11 --------------------------
	.section	.nv.shared.triton_poi_fused_11,"aw",@nobits
	.sectionflags	@""
	.align	16
	.zero		1024


//--------------------- .nv.constant0.triton_poi_fused_11 --------------------------
	.section	.nv.constant0.triton_poi_fused_11,"a",@progbits
	.sectionflags	@""
	.align	4
.nv.constant0.triton_poi_fused_11:
	.zero		552
